//
// Generated by NVIDIA NVVM Compiler
//
// Compiler Build ID: CL-36424714
// Cuda compilation tools, release 13.0, V13.0.88
// Based on NVVM 20.0.0
//

.version 9.0
.target sm_100
.address_size 64

	// .globl	_Z21matrixMultiplyElementPiS_S_iii

.visible .entry _Z21matrixMultiplyElementPiS_S_iii(
	.param .u64 .ptr .align 1 _Z21matrixMultiplyElementPiS_S_iii_param_0,
	.param .u64 .ptr .align 1 _Z21matrixMultiplyElementPiS_S_iii_param_1,
	.param .u64 .ptr .align 1 _Z21matrixMultiplyElementPiS_S_iii_param_2,
	.param .u32 _Z21matrixMultiplyElementPiS_S_iii_param_3,
	.param .u32 _Z21matrixMultiplyElementPiS_S_iii_param_4,
	.param .u32 _Z21matrixMultiplyElementPiS_S_iii_param_5
)
{
	.reg .pred 	%p<13>;
	.reg .b32 	%r<90>;
	.reg .b64 	%rd<53>;

	ld.param.u64 	%rd8, [_Z21matrixMultiplyElementPiS_S_iii_param_0];
	ld.param.u64 	%rd9, [_Z21matrixMultiplyElementPiS_S_iii_param_1];
	ld.param.u64 	%rd7, [_Z21matrixMultiplyElementPiS_S_iii_param_2];
	ld.param.u32 	%r27, [_Z21matrixMultiplyElementPiS_S_iii_param_3];
	ld.param.u32 	%r25, [_Z21matrixMultiplyElementPiS_S_iii_param_4];
	ld.param.u32 	%r26, [_Z21matrixMultiplyElementPiS_S_iii_param_5];
	cvta.to.global.u64 	%rd1, %rd9;
	cvta.to.global.u64 	%rd2, %rd8;
	mov.u32 	%r1, %ctaid.x;
	mov.u32 	%r2, %tid.x;
	setp.ge.s32 	%p1, %r1, %r27;
	setp.ge.s32 	%p2, %r2, %r25;
	or.pred  	%p3, %p1, %p2;
	@%p3 bra 	$L__BB0_13;
	cvta.to.global.u64 	%rd10, %rd7;
	mad.lo.s32 	%r28, %r25, %r1, %r2;
	mul.wide.u32 	%rd11, %r28, 4;
	add.s64 	%rd3, %rd10, %rd11;
	mov.b32 	%r29, 0;
	st.global.u32 	[%rd3], %r29;
	setp.lt.s32 	%p4, %r26, 1;
	@%p4 bra 	$L__BB0_13;
	mul.lo.s32 	%r3, %r26, %r1;
	and.b32  	%r4, %r26, 7;
	setp.lt.u32 	%p5, %r26, 8;
	mov.b32 	%r84, 0;
	mov.u32 	%r87, %r84;
	@%p5 bra 	$L__BB0_5;
	and.b32  	%r87, %r26, 2147483640;
	neg.s32 	%r82, %r87;
	shl.b32 	%r7, %r25, 3;
	mul.wide.u32 	%rd12, %r3, 4;
	add.s64 	%rd13, %rd12, %rd2;
	add.s64 	%rd52, %rd13, 16;
	mov.b32 	%r84, 0;
	mul.wide.s32 	%rd16, %r25, 4;
	mov.u32 	%r81, %r2;
$L__BB0_4:
	.pragma "nounroll";
	ld.global.u32 	%r32, [%rd52+-16];
	mul.wide.s32 	%rd14, %r81, 4;
	add.s64 	%rd15, %rd1, %rd14;
	ld.global.u32 	%r33, [%rd15];
	mad.lo.s32 	%r34, %r33, %r32, %r84;
	st.global.u32 	[%rd3], %r34;
	ld.global.u32 	%r35, [%rd52+-12];
	add.s64 	%rd17, %rd15, %rd16;
	ld.global.u32 	%r36, [%rd17];
	mad.lo.s32 	%r37, %r36, %r35, %r34;
	st.global.u32 	[%rd3], %r37;
	ld.global.u32 	%r38, [%rd52+-8];
	add.s64 	%rd18, %rd17, %rd16;
	ld.global.u32 	%r39, [%rd18];
	mad.lo.s32 	%r40, %r39, %r38, %r37;
	st.global.u32 	[%rd3], %r40;
	ld.global.u32 	%r41, [%rd52+-4];
	add.s64 	%rd19, %rd18, %rd16;
	ld.global.u32 	%r42, [%rd19];
	mad.lo.s32 	%r43, %r42, %r41, %r40;
	st.global.u32 	[%rd3], %r43;
	ld.global.u32 	%r44, [%rd52];
	add.s64 	%rd20, %rd19, %rd16;
	ld.global.u32 	%r45, [%rd20];
	mad.lo.s32 	%r46, %r45, %r44, %r43;
	st.global.u32 	[%rd3], %r46;
	ld.global.u32 	%r47, [%rd52+4];
	add.s64 	%rd21, %rd20, %rd16;
	ld.global.u32 	%r48, [%rd21];
	mad.lo.s32 	%r49, %r48, %r47, %r46;
	st.global.u32 	[%rd3], %r49;
	ld.global.u32 	%r50, [%rd52+8];
	add.s64 	%rd22, %rd21, %rd16;
	ld.global.u32 	%r51, [%rd22];
	mad.lo.s32 	%r52, %r51, %r50, %r49;
	st.global.u32 	[%rd3], %r52;
	ld.global.u32 	%r53, [%rd52+12];
	add.s64 	%rd23, %rd22, %rd16;
	ld.global.u32 	%r54, [%rd23];
	mad.lo.s32 	%r84, %r54, %r53, %r52;
	st.global.u32 	[%rd3], %r84;
	add.s32 	%r82, %r82, 8;
	add.s32 	%r81, %r81, %r7;
	add.s64 	%rd52, %rd52, 32;
	setp.ne.s32 	%p6, %r82, 0;
	@%p6 bra 	$L__BB0_4;
$L__BB0_5:
	setp.eq.s32 	%p7, %r4, 0;
	@%p7 bra 	$L__BB0_13;
	and.b32  	%r16, %r26, 3;
	setp.lt.u32 	%p8, %r4, 4;
	@%p8 bra 	$L__BB0_8;
	add.s32 	%r55, %r87, %r3;
	mul.wide.u32 	%rd24, %r55, 4;
	add.s64 	%rd25, %rd2, %rd24;
	ld.global.u32 	%r56, [%rd25];
	mad.lo.s32 	%r57, %r87, %r25, %r2;
	mul.wide.s32 	%rd26, %r57, 4;
	add.s64 	%rd27, %rd1, %rd26;
	ld.global.u32 	%r58, [%rd27];
	mad.lo.s32 	%r59, %r58, %r56, %r84;
	st.global.u32 	[%rd3], %r59;
	cvt.u64.u32 	%rd28, %r3;
	cvt.u64.u32 	%rd29, %r87;
	add.s64 	%rd30, %rd29, %rd28;
	shl.b64 	%rd31, %rd30, 2;
	add.s64 	%rd32, %rd2, %rd31;
	ld.global.u32 	%r60, [%rd32+4];
	mul.wide.s32 	%rd33, %r25, 4;
	add.s64 	%rd34, %rd27, %rd33;
	ld.global.u32 	%r61, [%rd34];
	mad.lo.s32 	%r62, %r61, %r60, %r59;
	st.global.u32 	[%rd3], %r62;
	ld.global.u32 	%r63, [%rd32+8];
	add.s64 	%rd35, %rd34, %rd33;
	ld.global.u32 	%r64, [%rd35];
	mad.lo.s32 	%r65, %r64, %r63, %r62;
	st.global.u32 	[%rd3], %r65;
	ld.global.u32 	%r66, [%rd32+12];
	add.s64 	%rd36, %rd35, %rd33;
	ld.global.u32 	%r67, [%rd36];
	mad.lo.s32 	%r84, %r67, %r66, %r65;
	st.global.u32 	[%rd3], %r84;
	add.s32 	%r87, %r87, 4;
$L__BB0_8:
	setp.eq.s32 	%p9, %r16, 0;
	@%p9 bra 	$L__BB0_13;
	setp.eq.s32 	%p10, %r16, 1;
	@%p10 bra 	$L__BB0_11;
	add.s32 	%r68, %r87, %r3;
	mul.wide.u32 	%rd37, %r68, 4;
	add.s64 	%rd38, %rd2, %rd37;
	ld.global.u32 	%r69, [%rd38];
	mad.lo.s32 	%r70, %r87, %r25, %r2;
	mul.wide.s32 	%rd39, %r70, 4;
	add.s64 	%rd40, %rd1, %rd39;
	ld.global.u32 	%r71, [%rd40];
	mad.lo.s32 	%r72, %r71, %r69, %r84;
	st.global.u32 	[%rd3], %r72;
	cvt.u64.u32 	%rd41, %r3;
	cvt.u64.u32 	%rd42, %r87;
	add.s64 	%rd43, %rd42, %rd41;
	shl.b64 	%rd44, %rd43, 2;
	add.s64 	%rd45, %rd2, %rd44;
	ld.global.u32 	%r73, [%rd45+4];
	mul.wide.s32 	%rd46, %r25, 4;
	add.s64 	%rd47, %rd40, %rd46;
	ld.global.u32 	%r74, [%rd47];
	mad.lo.s32 	%r84, %r74, %r73, %r72;
	st.global.u32 	[%rd3], %r84;
	add.s32 	%r87, %r87, 2;
$L__BB0_11:
	and.b32  	%r75, %r26, 1;
	setp.eq.b32 	%p11, %r75, 1;
	not.pred 	%p12, %p11;
	@%p12 bra 	$L__BB0_13;
	add.s32 	%r76, %r87, %r3;
	mul.wide.u32 	%rd48, %r76, 4;
	add.s64 	%rd49, %rd2, %rd48;
	ld.global.u32 	%r77, [%rd49];
	mad.lo.s32 	%r78, %r87, %r25, %r2;
	mul.wide.s32 	%rd50, %r78, 4;
	add.s64 	%rd51, %rd1, %rd50;
	ld.global.u32 	%r79, [%rd51];
	mad.lo.s32 	%r80, %r79, %r77, %r84;
	st.global.u32 	[%rd3], %r80;
$L__BB0_13:
	ret;

}


// ===== COMPILED SASS (sm_100) =====

	.target	sm_100

	.elftype	@"ET_EXEC"


//--------------------- .note.nv.tkinfo           --------------------------
	.section	.note.nv.tkinfo,"",@"SHT_NOTE"
	.sectionflags	@"SHF_NOTE_NV_TKINFO"
	.tkinfo
        /*0018*/ 	.word	0x00000002
        /*0030*/ 	.string	""
        /*0030*/ 	.string	"ptxas"
        /*0030*/ 	.string	"Cuda compilation tools, release 13.0, V13.0.88"
        /*0030*/ 	.string	"Build cuda_13.0.r13.0/compiler.36424714_0"
        /*0030*/ 	.string	"-arch sm_100 -m 64 "



//--------------------- .note.nv.cuinfo           --------------------------
	.section	.note.nv.cuinfo,"",@"SHT_NOTE"
	.sectionflags	@"SHF_NOTE_NV_CUINFO"
        /*0018*/ 	.short	0x0002
        /*001a*/ 	.short	0x0064
        /*001c*/ 	.short	0x0082
	.zero		2


//--------------------- .nv.info                  --------------------------
	.section	.nv.info,"",@"SHT_CUDA_INFO"
	.align	4


	//----- nvinfo : EIATTR_REGCOUNT
	.align		4
        /*0000*/ 	.byte	0x04, 0x2f
        /*0002*/ 	.short	(.L_1 - .L_0)
	.align		4
.L_0:
        /*0004*/ 	.word	index@(_Z21matrixMultiplyElementPiS_S_iii)
        /*0008*/ 	.word	0x0000001c


	//----- nvinfo : EIATTR_FRAME_SIZE
	.align		4
.L_1:
        /*000c*/ 	.byte	0x04, 0x11
        /*000e*/ 	.short	(.L_3 - .L_2)
	.align		4
.L_2:
        /*0010*/ 	.word	index@(_Z21matrixMultiplyElementPiS_S_iii)
        /*0014*/ 	.word	0x00000000


	//----- nvinfo : EIATTR_MIN_STACK_SIZE
	.align		4
.L_3:
        /*0018*/ 	.byte	0x04, 0x12
        /*001a*/ 	.short	(.L_5 - .L_4)
	.align		4
.L_4:
        /*001c*/ 	.word	index@(_Z21matrixMultiplyElementPiS_S_iii)
        /*0020*/ 	.word	0x00000000
.L_5:


//--------------------- .nv.compat                --------------------------
	.section	.nv.compat,"",@"SHT_CUDA_COMPAT_INFO"
	.align	4
        /*0000*/ 	.byte	0x02, 0x09, 0x00, 0x00, 0x02, 0x02, 0x01, 0x00, 0x02, 0x05, 0x05, 0x00, 0x03, 0x07, 0x01, 0x01
        /*0010*/ 	.byte	0x02, 0x03, 0x00, 0x00, 0x02, 0x06, 0x01, 0x00, 0x04, 0x0b, 0x08, 0x00, 0x09, 0x00, 0x00, 0x00
        /*0020*/ 	.byte	0x00, 0x00, 0x00, 0x00


//--------------------- .nv.info._Z21matrixMultiplyElementPiS_S_iii --------------------------
	.section	.nv.info._Z21matrixMultiplyElementPiS_S_iii,"",@"SHT_CUDA_INFO"
	.sectionflags	@""
	.align	4


	//----- nvinfo : EIATTR_CUDA_API_VERSION
	.align		4
        /*0000*/ 	.byte	0x04, 0x37
        /*0002*/ 	.short	(.L_7 - .L_6)
.L_6:
        /*0004*/ 	.word	0x00000082


	//----- nvinfo : EIATTR_KPARAM_INFO
	.align		4
.L_7:
        /*0008*/ 	.byte	0x04, 0x17
        /*000a*/ 	.short	(.L_9 - .L_8)
.L_8:
        /*000c*/ 	.word	0x00000000
        /*0010*/ 	.short	0x0005
        /*0012*/ 	.short	0x0020
        /*0014*/ 	.byte	0x00, 0xf0, 0x11, 0x00


	//----- nvinfo : EIATTR_KPARAM_INFO
	.align		4
.L_9:
        /*0018*/ 	.byte	0x04, 0x17
        /*001a*/ 	.short	(.L_11 - .L_10)
.L_10:
        /*001c*/ 	.word	0x00000000
        /*0020*/ 	.short	0x0004
        /*0022*/ 	.short	0x001c
        /*0024*/ 	.byte	0x00, 0xf0, 0x11, 0x00


	//----- nvinfo : EIATTR_KPARAM_INFO
	.align		4
.L_11:
        /*0028*/ 	.byte	0x04, 0x17
        /*002a*/ 	.short	(.L_13 - .L_12)
.L_12:
        /*002c*/ 	.word	0x00000000
        /*0030*/ 	.short	0x0003
        /*0032*/ 	.short	0x0018
        /*0034*/ 	.byte	0x00, 0xf0, 0x11, 0x00


	//----- nvinfo : EIATTR_KPARAM_INFO
	.align		4
.L_13:
        /*0038*/ 	.byte	0x04, 0x17
        /*003a*/ 	.short	(.L_15 - .L_14)
.L_14:
        /*003c*/ 	.word	0x00000000
        /*0040*/ 	.short	0x0002
        /*0042*/ 	.short	0x0010
        /*0044*/ 	.byte	0x00, 0xf5, 0x21, 0x00


	//----- nvinfo : EIATTR_KPARAM_INFO
	.align		4
.L_15:
        /*0048*/ 	.byte	0x04, 0x17
        /*004a*/ 	.short	(.L_17 - .L_16)
.L_16:
        /*004c*/ 	.word	0x00000000
        /*0050*/ 	.short	0x0001
        /*0052*/ 	.short	0x0008
        /*0054*/ 	.byte	0x00, 0xf5, 0x21, 0x00


	//----- nvinfo : EIATTR_KPARAM_INFO
	.align		4
.L_17:
        /*0058*/ 	.byte	0x04, 0x17
        /*005a*/ 	.short	(.L_19 - .L_18)
.L_18:
        /*005c*/ 	.word	0x00000000
        /*0060*/ 	.short	0x0000
        /*0062*/ 	.short	0x0000
        /*0064*/ 	.byte	0x00, 0xf5, 0x21, 0x00


	//----- nvinfo : EIATTR_SPARSE_MMA_MASK
	.align		4
.L_19:
        /*0068*/ 	.byte	0x03, 0x50
        /*006a*/ 	.short	0x0000


	//----- nvinfo : EIATTR_MAXREG_COUNT
	.align		4
        /*006c*/ 	.byte	0x03, 0x1b
        /*006e*/ 	.short	0x00ff


	//----- nvinfo : EIATTR_MERCURY_ISA_VERSION
	.align		4
        /*0070*/ 	.byte	0x03, 0x5f
        /*0072*/ 	.short	0x0101


	//----- nvinfo : EIATTR_VRC_CTA_INIT_COUNT
	.align		4
        /*0074*/ 	.byte	0x02, 0x4a
	.zero		1
	.zero		1


	//----- nvinfo : EIATTR_EXIT_INSTR_OFFSETS
	.align		4
        /*0078*/ 	.byte	0x04, 0x1c
        /*007a*/ 	.short	(.L_21 - .L_20)


	//   ....[0]....
.L_20:
        /*007c*/ 	.word	0x00000060


	//   ....[1]....
        /*0080*/ 	.word	0x000000e0


	//   ....[2]....
        /*0084*/ 	.word	0x000004c0


	//   ....[3]....
        /*0088*/ 	.word	0x00000700


	//   ....[4]....
        /*008c*/ 	.word	0x000008a0


	//   ....[5]....
        /*0090*/ 	.word	0x00000950


	//----- nvinfo : EIATTR_CBANK_PARAM_SIZE
	.align		4
.L_21:
        /*0094*/ 	.byte	0x03, 0x19
        /*0096*/ 	.short	0x0024


	//----- nvinfo : EIATTR_PARAM_CBANK
	.align		4
        /*0098*/ 	.byte	0x04, 0x0a
        /*009a*/ 	.short	(.L_23 - .L_22)
	.align		4
.L_22:
        /*009c*/ 	.word	index@(.nv.constant0._Z21matrixMultiplyElementPiS_S_iii)
        /*00a0*/ 	.short	0x0380
        /*00a2*/ 	.short	0x0024


	//----- nvinfo : EIATTR_SW_WAR
	.align		4
.L_23:
        /*00a4*/ 	.byte	0x04, 0x36
        /*00a6*/ 	.short	(.L_25 - .L_24)
.L_24:
        /*00a8*/ 	.word	0x00000008
.L_25:


//--------------------- .nv.callgraph             --------------------------
	.section	.nv.callgraph,"",@"SHT_CUDA_CALLGRAPH"
	.align	4
	.sectionentsize	8
	.align		4
        /*0000*/ 	.word	0x00000000
	.align		4
        /*0004*/ 	.word	0xffffffff
	.align		4
        /*0008*/ 	.word	0x00000000
	.align		4
        /*000c*/ 	.word	0xfffffffe
	.align		4
        /*0010*/ 	.word	0x00000000
	.align		4
        /*0014*/ 	.word	0xfffffffd
	.align		4
        /*0018*/ 	.word	0x00000000
	.align		4
        /*001c*/ 	.word	0xfffffffc


//--------------------- .text._Z21matrixMultiplyElementPiS_S_iii --------------------------
	.section	.text._Z21matrixMultiplyElementPiS_S_iii,"ax",@progbits
	.align	128
        .global         _Z21matrixMultiplyElementPiS_S_iii
        .type           _Z21matrixMultiplyElementPiS_S_iii,@function
        .size           _Z21matrixMultiplyElementPiS_S_iii,(.L_x_5 - _Z21matrixMultiplyElementPiS_S_iii)
        .other          _Z21matrixMultiplyElementPiS_S_iii,@"STO_CUDA_ENTRY STV_DEFAULT"
_Z21matrixMultiplyElementPiS_S_iii:
.text._Z21matrixMultiplyElementPiS_S_iii:
[----:B------:R-:W-:Y:S01]  /*0000*/  LDC R1, c[0x0][0x37c] ;  /* 0x0000df00ff017b82 */ /* 0x000fe20000000800 */
[----:B------:R-:W0:Y:S07]  /*0010*/  S2R R0, SR_TID.X ;  /* 0x0000000000007919 */ /* 0x000e2e0000002100 */
[----:B------:R-:W0:Y:S08]  /*0020*/  LDC.64 R10, c[0x0][0x398] ;  /* 0x0000e600ff0a7b82 */ /* 0x000e300000000a00 */
[----:B------:R-:W1:Y:S01]  /*0030*/  S2UR UR6, SR_CTAID.X ;  /* 0x00000000000679c3 */ /* 0x000e620000002500 */
[----:B0-----:R-:W-:-:S04]  /*0040*/  ISETP.GE.AND P0, PT, R0, R11, PT ;  /* 0x0000000b0000720c */ /* 0x001fc80003f06270 */
[----:B-1----:R-:W-:-:S13]  /*0050*/  ISETP.LE.OR P0, PT, R10, UR6, P0 ;  /* 0x000000060a007c0c */ /* 0x002fda0008703670 */
[----:B------:R-:W-:Y:S05]  /*0060*/  @P0 EXIT ;  /* 0x000000000000094d */ /* 0x000fea0003800000 */
[----:B------:R-:W0:Y:S01]  /*0070*/  LDC R6, c[0x0][0x3a0] ;  /* 0x0000e800ff067b82 */ /* 0x000e220000000800 */
[----:B------:R-:W1:Y:S01]  /*0080*/  LDCU.64 UR4, c[0x0][0x358] ;  /* 0x00006b00ff0477ac */ /* 0x000e620008000a00 */
[----:B------:R-:W-:-:S06]  /*0090*/  IMAD R5, R11, UR6, R0 ;  /* 0x000000060b057c24 */ /* 0x000fcc000f8e0200 */
[----:B------:R-:W2:Y:S01]  /*00a0*/  LDC.64 R2, c[0x0][0x390] ;  /* 0x0000e400ff027b82 */ /* 0x000ea20000000a00 */
[----:B0-----:R-:W-:Y:S01]  /*00b0*/  ISETP.GE.AND P0, PT, R6, 0x1, PT ;  /* 0x000000010600780c */ /* 0x001fe20003f06270 */
[----:B--2---:R-:W-:-:S05]  /*00c0*/  IMAD.WIDE.U32 R2, R5, 0x4, R2 ;  /* 0x0000000405027825 */ /* 0x004fca00078e0002 */
[----:B-1----:R0:W-:Y:S07]  /*00d0*/  STG.E desc[UR4][R2.64], RZ ;  /* 0x000000ff02007986 */ /* 0x0021ee000c101904 */
[----:B------:R-:W-:Y:S05]  /*00e0*/  @!P0 EXIT ;  /* 0x000000000000894d */ /* 0x000fea0003800000 */
[C---:B------:R-:W-:Y:S01]  /*00f0*/  ISETP.GE.U32.AND P1, PT, R6.reuse, 0x8, PT ;  /* 0x000000080600780c */ /* 0x040fe20003f26070 */
[C---:B------:R-:W-:Y:S01]  /*0100*/  IMAD R7, R6.reuse, UR6, RZ ;  /* 0x0000000606077c24 */ /* 0x040fe2000f8e02ff */
[----:B------:R-:W-:Y:S02]  /*0110*/  LOP3.LUT R13, R6, 0x7, RZ, 0xc0, !PT ;  /* 0x00000007060d7812 */ /* 0x000fe400078ec0ff */
[----:B------:R-:W-:Y:S02]  /*0120*/  CS2R R8, SRZ ;  /* 0x0000000000087805 */ /* 0x000fe4000001ff00 */
[----:B------:R-:W-:-:S07]  /*0130*/  ISETP.NE.AND P0, PT, R13, RZ, PT ;  /* 0x000000ff0d00720c */ /* 0x000fce0003f05270 */
[----:B------:R-:W-:Y:S06]  /*0140*/  @!P1 BRA `(.L_x_0) ;  /* 0x0000000000dc9947 */ /* 0x000fec0003800000 */
[----:B------:R-:W1:Y:S01]  /*0150*/  LDC.64 R4, c[0x0][0x380] ;  /* 0x0000e000ff047b82 */ /* 0x000e620000000a00 */
[----:B------:R-:W-:Y:S01]  /*0160*/  LOP3.LUT R8, R6, 0x7ffffff8, RZ, 0xc0, !PT ;  /* 0x7ffffff806087812 */ /* 0x000fe200078ec0ff */
[----:B------:R-:W-:Y:S01]  /*0170*/  HFMA2 R9, -RZ, RZ, 0, 0 ;  /* 0x00000000ff097431 */ /* 0x000fe200000001ff */
[----:B------:R-:W-:Y:S02]  /*0180*/  MOV R12, R0 ;  /* 0x00000000000c7202 */ /* 0x000fe40000000f00 */
[----:B------:R-:W-:Y:S01]  /*0190*/  IADD3 R10, PT, PT, -R8, RZ, RZ ;  /* 0x000000ff080a7210 */ /* 0x000fe20007ffe1ff */
[----:B-1----:R-:W-:-:S03]  /*01a0*/  IMAD.WIDE.U32 R4, R7, 0x4, R4 ;  /* 0x0000000407047825 */ /* 0x002fc600078e0004 */
[----:B------:R-:W-:-:S04]  /*01b0*/  IADD3 R4, P1, PT, R4, 0x10, RZ ;  /* 0x0000001004047810 */ /* 0x000fc80007f3e0ff */
[----:B------:R-:W-:-:S09]  /*01c0*/  IADD3.X R5, PT, PT, RZ, R5, RZ, P1, !PT ;  /* 0x00000005ff057210 */ /* 0x000fd20000ffe4ff */
.L_x_1:
[----:B------:R-:W1:Y:S01]  /*01d0*/  LDC.64 R14, c[0x0][0x388] ;  /* 0x0000e200ff0e7b82 */ /* 0x000e620000000a00 */
[----:B--2---:R-:W2:Y:S01]  /*01e0*/  LDG.E R16, desc[UR4][R4.64+-0x10] ;  /* 0xfffff00404107981 */ /* 0x004ea2000c1e1900 */
[----:B-1----:R-:W-:-:S05]  /*01f0*/  IMAD.WIDE R14, R12, 0x4, R14 ;  /* 0x000000040c0e7825 */ /* 0x002fca00078e020e */
[----:B------:R-:W2:Y:S02]  /*0200*/  LDG.E R17, desc[UR4][R14.64] ;  /* 0x000000040e117981 */ /* 0x000ea4000c1e1900 */
[----:B--2---:R-:W-:Y:S02]  /*0210*/  IMAD R9, R16, R17, R9 ;  /* 0x0000001110097224 */ /* 0x004fe400078e0209 */
[----:B------:R-:W-:-:S03]  /*0220*/  IMAD.WIDE R16, R11, 0x4, R14 ;  /* 0x000000040b107825 */ /* 0x000fc600078e020e */
[----:B------:R1:W-:Y:S04]  /*0230*/  STG.E desc[UR4][R2.64], R9 ;  /* 0x0000000902007986 */ /* 0x0003e8000c101904 */
[----:B------:R-:W2:Y:S04]  /*0240*/  LDG.E R18, desc[UR4][R4.64+-0xc] ;  /* 0xfffff40404127981 */ /* 0x000ea8000c1e1900 */
[----:B------:R-:W2:Y:S02]  /*0250*/  LDG.E R19, desc[UR4][R16.64] ;  /* 0x0000000410137981 */ /* 0x000ea4000c1e1900 */
[----:B--2---:R-:W-:-:S02]  /*0260*/  IMAD R21, R18, R19, R9 ;  /* 0x0000001312157224 */ /* 0x004fc400078e0209 */
[----:B------:R-:W-:-:S03]  /*0270*/  IMAD.WIDE R18, R11, 0x4, R16 ;  /* 0x000000040b127825 */ /* 0x000fc600078e0210 */
[----:B------:R2:W-:Y:S04]  /*0280*/  STG.E desc[UR4][R2.64], R21 ;  /* 0x0000001502007986 */ /* 0x0005e8000c101904 */
[----:B------:R-:W3:Y:S04]  /*0290*/  LDG.E R20, desc[UR4][R4.64+-0x8] ;  /* 0xfffff80404147981 */ /* 0x000ee8000c1e1900 */
[----:B------:R-:W3:Y:S01]  /*02a0*/  LDG.E R22, desc[UR4][R18.64] ;  /* 0x0000000412167981 */ /* 0x000ee2000c1e1900 */
[----:B------:R-:W-:-:S04]  /*02b0*/  IMAD.WIDE R14, R11, 0x4, R18 ;  /* 0x000000040b0e7825 */ /* 0x000fc800078e0212 */
[----:B---3--:R-:W-:-:S05]  /*02c0*/  IMAD R23, R20, R22, R21 ;  /* 0x0000001614177224 */ /* 0x008fca00078e0215 */
[----:B------:R3:W-:Y:S04]  /*02d0*/  STG.E desc[UR4][R2.64], R23 ;  /* 0x0000001702007986 */ /* 0x0007e8000c101904 */
[----:B------:R-:W4:Y:S04]  /*02e0*/  LDG.E R20, desc[UR4][R4.64+-0x4] ;  /* 0xfffffc0404147981 */ /* 0x000f28000c1e1900 */
[----:B-1----:R-:W4:Y:S01]  /*02f0*/  LDG.E R9, desc[UR4][R14.64] ;  /* 0x000000040e097981 */ /* 0x002f22000c1e1900 */
[----:B------:R-:W-:-:S04]  /*0300*/  IMAD.WIDE R16, R11, 0x4, R14 ;  /* 0x000000040b107825 */ /* 0x000fc800078e020e */
[----:B----4-:R-:W-:-:S05]  /*0310*/  IMAD R9, R20, R9, R23 ;  /* 0x0000000914097224 */ /* 0x010fca00078e0217 */
[----:B------:R1:W-:Y:S04]  /*0320*/  STG.E desc[UR4][R2.64], R9 ;  /* 0x0000000902007986 */ /* 0x0003e8000c101904 */
[----:B------:R-:W4:Y:S04]  /*0330*/  LDG.E R20, desc[UR4][R4.64] ;  /* 0x0000000404147981 */ /* 0x000f28000c1e1900 */
[----:B--2---:R-:W4:Y:S01]  /*0340*/  LDG.E R21, desc[UR4][R16.64] ;  /* 0x0000000410157981 */ /* 0x004f22000c1e1900 */
[----:B------:R-:W-:-:S04]  /*0350*/  IMAD.WIDE R18, R11, 0x4, R16 ;  /* 0x000000040b127825 */ /* 0x000fc800078e0210 */
[----:B----4-:R-:W-:-:S05]  /*0360*/  IMAD R21, R20, R21, R9 ;  /* 0x0000001514157224 */ /* 0x010fca00078e0209 */
[----:B------:R2:W-:Y:S04]  /*0370*/  STG.E desc[UR4][R2.64], R21 ;  /* 0x0000001502007986 */ /* 0x0005e8000c101904 */
[----:B------:R-:W3:Y:S04]  /*0380*/  LDG.E R20, desc[UR4][R4.64+0x4] ;  /* 0x0000040404147981 */ /* 0x000ee8000c1e1900 */
[----:B------:R-:W3:Y:S01]  /*0390*/  LDG.E R22, desc[UR4][R18.64] ;  /* 0x0000000412167981 */ /* 0x000ee2000c1e1900 */
[----:B------:R-:W-:-:S04]  /*03a0*/  IMAD.WIDE R14, R11, 0x4, R18 ;  /* 0x000000040b0e7825 */ /* 0x000fc800078e0212 */
[----:B---3--:R-:W-:-:S05]  /*03b0*/  IMAD R23, R20, R22, R21 ;  /* 0x0000001614177224 */ /* 0x008fca00078e0215 */
[----:B------:R2:W-:Y:S04]  /*03c0*/  STG.E desc[UR4][R2.64], R23 ;  /* 0x0000001702007986 */ /* 0x0005e8000c101904 */
[----:B------:R-:W3:Y:S04]  /*03d0*/  LDG.E R20, desc[UR4][R4.64+0x8] ;  /* 0x0000080404147981 */ /* 0x000ee8000c1e1900 */
[----:B-1----:R-:W3:Y:S01]  /*03e0*/  LDG.E R9, desc[UR4][R14.64] ;  /* 0x000000040e097981 */ /* 0x002ee2000c1e1900 */
[----:B------:R-:W-:Y:S01]  /*03f0*/  IMAD.WIDE R16, R11, 0x4, R14 ;  /* 0x000000040b107825 */ /* 0x000fe200078e020e */
[----:B------:R-:W-:-:S03]  /*0400*/  IADD3 R10, PT, PT, R10, 0x8, RZ ;  /* 0x000000080a0a7810 */ /* 0x000fc60007ffe0ff */
[----:B---3--:R-:W-:-:S05]  /*0410*/  IMAD R25, R20, R9, R23 ;  /* 0x0000000914197224 */ /* 0x008fca00078e0217 */
[----:B------:R2:W-:Y:S04]  /*0420*/  STG.E desc[UR4][R2.64], R25 ;  /* 0x0000001902007986 */ /* 0x0005e8000c101904 */
[----:B------:R-:W3:Y:S04]  /*0430*/  LDG.E R16, desc[UR4][R16.64] ;  /* 0x0000000410107981 */ /* 0x000ee8000c1e1900 */
[----:B------:R1:W3:Y:S01]  /*0440*/  LDG.E R20, desc[UR4][R4.64+0xc] ;  /* 0x00000c0404147981 */ /* 0x0002e2000c1e1900 */
[----:B------:R-:W-:Y:S02]  /*0450*/  ISETP.NE.AND P1, PT, R10, RZ, PT ;  /* 0x000000ff0a00720c */ /* 0x000fe40003f25270 */
[----:B------:R-:W-:-:S02]  /*0460*/  LEA R12, R11, R12, 0x3 ;  /* 0x0000000c0b0c7211 */ /* 0x000fc400078e18ff */
[----:B-1----:R-:W-:-:S04]  /*0470*/  IADD3 R4, P2, PT, R4, 0x20, RZ ;  /* 0x0000002004047810 */ /* 0x002fc80007f5e0ff */
[----:B------:R-:W-:Y:S01]  /*0480*/  IADD3.X R5, PT, PT, RZ, R5, RZ, P2, !PT ;  /* 0x00000005ff057210 */ /* 0x000fe200017fe4ff */
[----:B---3--:R-:W-:-:S05]  /*0490*/  IMAD R9, R20, R16, R25 ;  /* 0x0000001014097224 */ /* 0x008fca00078e0219 */
[----:B------:R2:W-:Y:S01]  /*04a0*/  STG.E desc[UR4][R2.64], R9 ;  /* 0x0000000902007986 */ /* 0x0005e2000c101904 */
[----:B------:R-:W-:Y:S05]  /*04b0*/  @P1 BRA `(.L_x_1) ;  /* 0xfffffffc00441947 */ /* 0x000fea000383ffff */
.L_x_0:
[----:B------:R-:W-:Y:S05]  /*04c0*/  @!P0 EXIT ;  /* 0x000000000000894d */ /* 0x000fea0003800000 */
[----:B------:R-:W-:Y:S02]  /*04d0*/  ISETP.GE.U32.AND P1, PT, R13, 0x4, PT ;  /* 0x000000040d00780c */ /* 0x000fe40003f26070 */
[----:B------:R-:W-:-:S04]  /*04e0*/  LOP3.LUT R10, R6, 0x3, RZ, 0xc0, !PT ;  /* 0x00000003060a7812 */ /* 0x000fc800078ec0ff */
[----:B------:R-:W-:-:S07]  /*04f0*/  ISETP.NE.AND P0, PT, R10, RZ, PT ;  /* 0x000000ff0a00720c */ /* 0x000fce0003f05270 */
[----:B------:R-:W-:Y:S06]  /*0500*/  @!P1 BRA `(.L_x_2) ;  /* 0x00000000007c9947 */ /* 0x000fec0003800000 */
[----:B------:R-:W1:Y:S01]  /*0510*/  LDC.64 R14, c[0x0][0x380] ;  /* 0x0000e000ff0e7b82 */ /* 0x000e620000000a00 */
[----:B------:R-:W-:Y:S01]  /*0520*/  IADD3 R5, PT, PT, R7, R8, RZ ;  /* 0x0000000807057210 */ /* 0x000fe20007ffe0ff */
[----:B------:R-:W-:-:S06]  /*0530*/  IMAD R17, R8, R11, R0 ;  /* 0x0000000b08117224 */ /* 0x000fcc00078e0200 */
[----:B------:R-:W3:Y:S01]  /*0540*/  LDC.64 R12, c[0x0][0x388] ;  /* 0x0000e200ff0c7b82 */ /* 0x000ee20000000a00 */
[----:B-1----:R-:W-:-:S07]  /*0550*/  IMAD.WIDE.U32 R14, R5, 0x4, R14 ;  /* 0x00000004050e7825 */ /* 0x002fce00078e000e */
[----:B------:R-:W1:Y:S01]  /*0560*/  LDC.64 R4, c[0x0][0x380] ;  /* 0x0000e000ff047b82 */ /* 0x000e620000000a00 */
[----:B------:R-:W2:Y:S01]  /*0570*/  LDG.E R14, desc[UR4][R14.64] ;  /* 0x000000040e0e7981 */ /* 0x000ea2000c1e1900 */
[----:B---3--:R-:W-:-:S05]  /*0580*/  IMAD.WIDE R12, R17, 0x4, R12 ;  /* 0x00000004110c7825 */ /* 0x008fca00078e020c */
[----:B------:R-:W2:Y:S01]  /*0590*/  LDG.E R16, desc[UR4][R12.64] ;  /* 0x000000040c107981 */ /* 0x000ea2000c1e1900 */
[----:B------:R-:W-:-:S04]  /*05a0*/  IADD3 R17, P1, PT, R7, R8, RZ ;  /* 0x0000000807117210 */ /* 0x000fc80007f3e0ff */
[----:B------:R-:W-:Y:S02]  /*05b0*/  IADD3.X R18, PT, PT, RZ, RZ, RZ, P1, !PT ;  /* 0x000000ffff127210 */ /* 0x000fe40000ffe4ff */
[----:B-1----:R-:W-:-:S04]  /*05c0*/  LEA R4, P1, R17, R4, 0x2 ;  /* 0x0000000411047211 */ /* 0x002fc800078210ff */
[----:B------:R-:W-:Y:S01]  /*05d0*/  LEA.HI.X R5, R17, R5, R18, 0x2, P1 ;  /* 0x0000000511057211 */ /* 0x000fe200008f1412 */
[----:B--2---:R-:W-:Y:S02]  /*05e0*/  IMAD R9, R14, R16, R9 ;  /* 0x000000100e097224 */ /* 0x004fe400078e0209 */
[----:B------:R-:W-:-:S03]  /*05f0*/  IMAD.WIDE R16, R11, 0x4, R12 ;  /* 0x000000040b107825 */ /* 0x000fc600078e020c */
[----:B------:R1:W-:Y:S04]  /*0600*/  STG.E desc[UR4][R2.64], R9 ;  /* 0x0000000902007986 */ /* 0x0003e8000c101904 */
[----:B------:R-:W2:Y:S04]  /*0610*/  LDG.E R18, desc[UR4][R16.64] ;  /* 0x0000000410127981 */ /* 0x000ea8000c1e1900 */
[----:B------:R-:W2:Y:S01]  /*0620*/  LDG.E R14, desc[UR4][R4.64+0x4] ;  /* 0x00000404040e7981 */ /* 0x000ea2000c1e1900 */
[----:B------:R-:W-:-:S04]  /*0630*/  IMAD.WIDE R12, R11, 0x4, R16 ;  /* 0x000000040b0c7825 */ /* 0x000fc800078e0210 */
[----:B--2---:R-:W-:-:S05]  /*0640*/  IMAD R19, R14, R18, R9 ;  /* 0x000000120e137224 */ /* 0x004fca00078e0209 */
[----:B------:R3:W-:Y:S04]  /*0650*/  STG.E desc[UR4][R2.64], R19 ;  /* 0x0000001302007986 */ /* 0x0007e8000c101904 */
[----:B------:R-:W2:Y:S04]  /*0660*/  LDG.E R14, desc[UR4][R4.64+0x8] ;  /* 0x00000804040e7981 */ /* 0x000ea8000c1e1900 */
[----:B------:R-:W2:Y:S02]  /*0670*/  LDG.E R15, desc[UR4][R12.64] ;  /* 0x000000040c0f7981 */ /* 0x000ea4000c1e1900 */
[----:B--2---:R-:W-:-:S02]  /*0680*/  IMAD R21, R14, R15, R19 ;  /* 0x0000000f0e157224 */ /* 0x004fc400078e0213 */
[----:B------:R-:W-:-:S03]  /*0690*/  IMAD.WIDE R14, R11, 0x4, R12 ;  /* 0x000000040b0e7825 */ /* 0x000fc600078e020c */
[----:B------:R3:W-:Y:S04]  /*06a0*/  STG.E desc[UR4][R2.64], R21 ;  /* 0x0000001502007986 */ /* 0x0007e8000c101904 */
[----:B------:R-:W1:Y:S04]  /*06b0*/  LDG.E R18, desc[UR4][R4.64+0xc] ;  /* 0x00000c0404127981 */ /* 0x000e68000c1e1900 */
[----:B------:R-:W1:Y:S01]  /*06c0*/  LDG.E R14, desc[UR4][R14.64] ;  /* 0x000000040e0e7981 */ /* 0x000e62000c1e1900 */
[----:B------:R-:W-:Y:S01]  /*06d0*/  IADD3 R8, PT, PT, R8, 0x4, RZ ;  /* 0x0000000408087810 */ /* 0x000fe20007ffe0ff */
[----:B-1----:R-:W-:-:S05]  /*06e0*/  IMAD R9, R18, R14, R21 ;  /* 0x0000000e12097224 */ /* 0x002fca00078e0215 */
[----:B------:R3:W-:Y:S02]  /*06f0*/  STG.E desc[UR4][R2.64], R9 ;  /* 0x0000000902007986 */ /* 0x0007e4000c101904 */
.L_x_2:
[----:B------:R-:W-:Y:S05]  /*0700*/  @!P0 EXIT ;  /* 0x000000000000894d */ /* 0x000fea0003800000 */
[----:B------:R-:W-:Y:S02]  /*0710*/  ISETP.NE.AND P1, PT, R10, 0x1, PT ;  /* 0x000000010a00780c */ /* 0x000fe40003f25270 */
[----:B------:R-:W-:-:S04]  /*0720*/  LOP3.LUT R6, R6, 0x1, RZ, 0xc0, !PT ;  /* 0x0000000106067812 */ /* 0x000fc800078ec0ff */
[----:B------:R-:W-:-:S07]  /*0730*/  ISETP.NE.U32.AND P0, PT, R6, 0x1, PT ;  /* 0x000000010600780c */ /* 0x000fce0003f05070 */
[----:B------:R-:W-:Y:S06]  /*0740*/  @!P1 BRA `(.L_x_3) ;  /* 0x0000000000549947 */ /* 0x000fec0003800000 */
[----:B------:R-:W1:Y:S01]  /*0750*/  LDC.64 R4, c[0x0][0x380] ;  /* 0x0000e000ff047b82 */ /* 0x000e620000000a00 */
[----:B------:R-:W-:Y:S01]  /*0760*/  IADD3 R15, PT, PT, R7, R8, RZ ;  /* 0x00000008070f7210 */ /* 0x000fe20007ffe0ff */
[----:B------:R-:W-:-:S06]  /*0770*/  IMAD R17, R8, R11, R0 ;  /* 0x0000000b08117224 */ /* 0x000fcc00078e0200 */
[----:B------:R-:W4:Y:S01]  /*0780*/  LDC.64 R12, c[0x0][0x388] ;  /* 0x0000e200ff0c7b82 */ /* 0x000f220000000a00 */
[----:B-1----:R-:W-:-:S06]  /*0790*/  IMAD.WIDE.U32 R14, R15, 0x4, R4 ;  /* 0x000000040f0e7825 */ /* 0x002fcc00078e0004 */
[----:B------:R-:W3:Y:S01]  /*07a0*/  LDG.E R14, desc[UR4][R14.64] ;  /* 0x000000040e0e7981 */ /* 0x000ee2000c1e1900 */
[----:B----4-:R-:W-:Y:S02]  /*07b0*/  IMAD.WIDE R12, R17, 0x4, R12 ;  /* 0x00000004110c7825 */ /* 0x010fe400078e020c */
[----:B------:R-:W1:Y:S03]  /*07c0*/  LDC.64 R16, c[0x0][0x380] ;  /* 0x0000e000ff107b82 */ /* 0x000e660000000a00 */
[----:B------:R-:W3:Y:S01]  /*07d0*/  LDG.E R6, desc[UR4][R12.64] ;  /* 0x000000040c067981 */ /* 0x000ee2000c1e1900 */
[----:B------:R-:W-:-:S04]  /*07e0*/  IADD3 R5, P1, PT, R7, R8, RZ ;  /* 0x0000000807057210 */ /* 0x000fc80007f3e0ff */
[----:B------:R-:W-:Y:S02]  /*07f0*/  IADD3.X R10, PT, PT, RZ, RZ, RZ, P1, !PT ;  /* 0x000000ffff0a7210 */ /* 0x000fe40000ffe4ff */
[----:B-1----:R-:W-:-:S04]  /*0800*/  LEA R4, P1, R5, R16, 0x2 ;  /* 0x0000001005047211 */ /* 0x002fc800078210ff */
[----:B------:R-:W-:Y:S01]  /*0810*/  LEA.HI.X R5, R5, R17, R10, 0x2, P1 ;  /* 0x0000001105057211 */ /* 0x000fe200008f140a */
[----:B------:R-:W-:-:S04]  /*0820*/  IMAD.WIDE R16, R11, 0x4, R12 ;  /* 0x000000040b107825 */ /* 0x000fc800078e020c */
[----:B---3--:R-:W-:-:S05]  /*0830*/  IMAD R19, R14, R6, R9 ;  /* 0x000000060e137224 */ /* 0x008fca00078e0209 */
[----:B------:R1:W-:Y:S04]  /*0840*/  STG.E desc[UR4][R2.64], R19 ;  /* 0x0000001302007986 */ /* 0x0003e8000c101904 */
[----:B------:R-:W2:Y:S04]  /*0850*/  LDG.E R4, desc[UR4][R4.64+0x4] ;  /* 0x0000040404047981 */ /* 0x000ea8000c1e1900 */
[----:B------:R-:W2:Y:S01]  /*0860*/  LDG.E R16, desc[UR4][R16.64] ;  /* 0x0000000410107981 */ /* 0x000ea2000c1e1900 */
[----:B------:R-:W-:Y:S01]  /*0870*/  IADD3 R8, PT, PT, R8, 0x2, RZ ;  /* 0x0000000208087810 */ /* 0x000fe20007ffe0ff */
[----:B--2---:R-:W-:-:S05]  /*0880*/  IMAD R9, R4, R16, R19 ;  /* 0x0000001004097224 */ /* 0x004fca00078e0213 */
[----:B------:R1:W-:Y:S02]  /*0890*/  STG.E desc[UR4][R2.64], R9 ;  /* 0x0000000902007986 */ /* 0x0003e4000c101904 */
.L_x_3:
[----:B------:R-:W-:Y:S05]  /*08a0*/  @P0 EXIT ;  /* 0x000000000000094d */ /* 0x000fea0003800000 */
[----:B------:R-:W4:Y:S01]  /*08b0*/  LDC.64 R4, c[0x0][0x380] ;  /* 0x0000e000ff047b82 */ /* 0x000f220000000a00 */
[----:B------:R-:W-:Y:S01]  /*08c0*/  IADD3 R7, PT, PT, R7, R8, RZ ;  /* 0x0000000807077210 */ /* 0x000fe20007ffe0ff */
[----:B------:R-:W-:-:S06]  /*08d0*/  IMAD R11, R8, R11, R0 ;  /* 0x0000000b080b7224 */ /* 0x000fcc00078e0200 */
[----:B------:R-:W5:Y:S01]  /*08e0*/  LDC.64 R12, c[0x0][0x388] ;  /* 0x0000e200ff0c7b82 */ /* 0x000f620000000a00 */
[----:B----4-:R-:W-:-:S06]  /*08f0*/  IMAD.WIDE.U32 R4, R7, 0x4, R4 ;  /* 0x0000000407047825 */ /* 0x010fcc00078e0004 */
[----:B------:R-:W1:Y:S01]  /*0900*/  LDG.E R4, desc[UR4][R4.64] ;  /* 0x0000000404047981 */ /* 0x000e62000c1e1900 */
[----:B-----5:R-:W-:-:S06]  /*0910*/  IMAD.WIDE R6, R11, 0x4, R12 ;  /* 0x000000040b067825 */ /* 0x020fcc00078e020c */
[----:B------:R-:W1:Y:S02]  /*0920*/  LDG.E R6, desc[UR4][R6.64] ;  /* 0x0000000406067981 */ /* 0x000e64000c1e1900 */
[----:B-123--:R-:W-:-:S05]  /*0930*/  IMAD R9, R4, R6, R9 ;  /* 0x0000000604097224 */ /* 0x00efca00078e0209 */
[----:B------:R-:W-:Y:S01]  /*0940*/  STG.E desc[UR4][R2.64], R9 ;  /* 0x0000000902007986 */ /* 0x000fe2000c101904 */
[----:B------:R-:W-:Y:S05]  /*0950*/  EXIT ;  /* 0x000000000000794d */ /* 0x000fea0003800000 */
.L_x_4:
[----:B------:R-:W-:-:S00]  /*0960*/  BRA `(.L_x_4) ;  /* 0xfffffffc00fc7947 */ /* 0x000fc0000383ffff */
[----:B------:R-:W-:-:S00]  /*0970*/  NOP ;  /* 0x0000000000007918 */ /* 0x000fc00000000000 */
        /* <DEDUP_REMOVED lines=8> */
.L_x_5:


//--------------------- .nv.shared.reserved.0     --------------------------
	.section	.nv.shared.reserved.0,"aw",@nobits
	.weak		__nv_reservedSMEM_offset_0_alias
	.size		__nv_reservedSMEM_offset_0_alias, 0, 64
	.other		__nv_reservedSMEM_offset_0_alias,@"STO_CUDA_RESERVED_SHARED STV_DEFAULT"
__nv_reservedSMEM_offset_0_alias:
	.zero		0
	.zero		64


//--------------------- .nv.constant0._Z21matrixMultiplyElementPiS_S_iii --------------------------
	.section	.nv.constant0._Z21matrixMultiplyElementPiS_S_iii,"a",@progbits
	.sectionflags	@""
	.align	4
.nv.constant0._Z21matrixMultiplyElementPiS_S_iii:
	.zero		932


//--------------------- SYMBOLS --------------------------

	.type		.nv.reservedSmem.offset0,@object
	.size		.nv.reservedSmem.offset0,0x4
